//
// Generated by NVIDIA NVVM Compiler
//
// Compiler Build ID: CL-36424714
// Cuda compilation tools, release 13.0, V13.0.88
// Based on NVVM 20.0.0
//

.version 9.0
.target sm_100
.address_size 64

	// .globl	_Z21tankInteractionKernelPiS_S_S_ixS_
// _ZZ21tankInteractionKernelPiS_S_S_ixS_E2x1 has been demoted
// _ZZ21tankInteractionKernelPiS_S_S_ixS_E2y1 has been demoted
// _ZZ21tankInteractionKernelPiS_S_S_ixS_E2x2 has been demoted
// _ZZ21tankInteractionKernelPiS_S_S_ixS_E2y2 has been demoted
// _ZZ21tankInteractionKernelPiS_S_S_ixS_E3dir has been demoted
// _ZZ21tankInteractionKernelPiS_S_S_ixS_E13smallest_dist has been demoted
// _ZZ21tankInteractionKernelPiS_S_S_ixS_E2it has been demoted
// _ZZ21tankInteractionKernelPiS_S_S_ixS_E3old has been demoted
// _ZZ21tankInteractionKernelPiS_S_S_ixS_E7lockvar has been demoted

.visible .entry _Z21tankInteractionKernelPiS_S_S_ixS_(
	.param .u64 .ptr .align 1 _Z21tankInteractionKernelPiS_S_S_ixS__param_0,
	.param .u64 .ptr .align 1 _Z21tankInteractionKernelPiS_S_S_ixS__param_1,
	.param .u64 .ptr .align 1 _Z21tankInteractionKernelPiS_S_S_ixS__param_2,
	.param .u64 .ptr .align 1 _Z21tankInteractionKernelPiS_S_S_ixS__param_3,
	.param .u32 _Z21tankInteractionKernelPiS_S_S_ixS__param_4,
	.param .u64 _Z21tankInteractionKernelPiS_S_S_ixS__param_5,
	.param .u64 .ptr .align 1 _Z21tankInteractionKernelPiS_S_S_ixS__param_6
)
{
	.reg .pred 	%p<43>;
	.reg .b32 	%r<56>;
	.reg .b64 	%rd<42>;
	// demoted variable
	.shared .align 4 .u32 _ZZ21tankInteractionKernelPiS_S_S_ixS_E2x1;
	// demoted variable
	.shared .align 4 .u32 _ZZ21tankInteractionKernelPiS_S_S_ixS_E2y1;
	// demoted variable
	.shared .align 4 .u32 _ZZ21tankInteractionKernelPiS_S_S_ixS_E2x2;
	// demoted variable
	.shared .align 4 .u32 _ZZ21tankInteractionKernelPiS_S_S_ixS_E2y2;
	// demoted variable
	.shared .align 4 .u32 _ZZ21tankInteractionKernelPiS_S_S_ixS_E3dir;
	// demoted variable
	.shared .align 8 .u64 _ZZ21tankInteractionKernelPiS_S_S_ixS_E13smallest_dist;
	// demoted variable
	.shared .align 4 .u32 _ZZ21tankInteractionKernelPiS_S_S_ixS_E2it;
	// demoted variable
	.shared .align 4 .u32 _ZZ21tankInteractionKernelPiS_S_S_ixS_E3old;
	// demoted variable
	.shared .align 4 .u32 _ZZ21tankInteractionKernelPiS_S_S_ixS_E7lockvar;
	ld.param.u64 	%rd13, [_Z21tankInteractionKernelPiS_S_S_ixS__param_0];
	ld.param.u64 	%rd14, [_Z21tankInteractionKernelPiS_S_S_ixS__param_1];
	ld.param.u64 	%rd11, [_Z21tankInteractionKernelPiS_S_S_ixS__param_2];
	ld.param.u64 	%rd12, [_Z21tankInteractionKernelPiS_S_S_ixS__param_3];
	ld.param.s32 	%rd6, [_Z21tankInteractionKernelPiS_S_S_ixS__param_4];
	ld.param.u64 	%rd15, [_Z21tankInteractionKernelPiS_S_S_ixS__param_5];
	ld.param.u64 	%rd16, [_Z21tankInteractionKernelPiS_S_S_ixS__param_6];
	cvta.to.global.u64 	%rd1, %rd16;
	cvta.to.global.u64 	%rd2, %rd14;
	cvta.to.global.u64 	%rd3, %rd13;
	mov.u32 	%r16, %ctaid.x;
	cvt.u64.u32 	%rd4, %r16;
	add.s64 	%rd5, %rd15, %rd4;
	or.b64  	%rd17, %rd5, %rd6;
	and.b64  	%rd18, %rd17, -4294967296;
	setp.ne.s64 	%p5, %rd18, 0;
	@%p5 bra 	$L__BB0_2;
	cvt.u32.u64 	%r17, %rd6;
	cvt.u32.u64 	%r18, %rd5;
	rem.u32 	%r19, %r18, %r17;
	cvt.u64.u32 	%rd41, %r19;
	bra.uni 	$L__BB0_3;
$L__BB0_2:
	rem.s64 	%rd41, %rd5, %rd6;
$L__BB0_3:
	mov.u32 	%r1, %tid.x;
	mul.wide.u32 	%rd19, %r1, 4;
	add.s64 	%rd20, %rd3, %rd19;
	ld.global.u32 	%r2, [%rd20];
	add.s64 	%rd21, %rd2, %rd19;
	ld.global.u32 	%r3, [%rd21];
	bar.sync 	0;
	setp.ne.s32 	%p6, %r1, 0;
	@%p6 bra 	$L__BB0_12;
	shl.b64 	%rd22, %rd4, 2;
	add.s64 	%rd23, %rd3, %rd22;
	ld.global.u32 	%r4, [%rd23];
	st.shared.u32 	[_ZZ21tankInteractionKernelPiS_S_S_ixS_E2x1], %r4;
	add.s64 	%rd24, %rd2, %rd22;
	ld.global.u32 	%r20, [%rd24];
	st.shared.u32 	[_ZZ21tankInteractionKernelPiS_S_S_ixS_E2y1], %r20;
	shl.b64 	%rd25, %rd41, 2;
	add.s64 	%rd26, %rd3, %rd25;
	ld.global.u32 	%r6, [%rd26];
	st.shared.u32 	[_ZZ21tankInteractionKernelPiS_S_S_ixS_E2x2], %r6;
	add.s64 	%rd27, %rd2, %rd25;
	ld.global.u32 	%r21, [%rd27];
	st.shared.u32 	[_ZZ21tankInteractionKernelPiS_S_S_ixS_E2y2], %r21;
	setp.gt.s32 	%p7, %r4, %r6;
	setp.gt.s32 	%p8, %r20, %r21;
	or.pred  	%p9, %p7, %p8;
	@%p9 bra 	$L__BB0_6;
	mov.b32 	%r25, 1;
	st.shared.u32 	[_ZZ21tankInteractionKernelPiS_S_S_ixS_E3dir], %r25;
	bra.uni 	$L__BB0_12;
$L__BB0_6:
	setp.gt.s32 	%p10, %r20, %r21;
	setp.le.s32 	%p11, %r4, %r6;
	or.pred  	%p12, %p11, %p10;
	@%p12 bra 	$L__BB0_8;
	mov.b32 	%r24, 2;
	st.shared.u32 	[_ZZ21tankInteractionKernelPiS_S_S_ixS_E3dir], %r24;
	bra.uni 	$L__BB0_12;
$L__BB0_8:
	setp.le.s32 	%p13, %r4, %r6;
	setp.le.s32 	%p14, %r20, %r21;
	or.pred  	%p15, %p13, %p14;
	@%p15 bra 	$L__BB0_10;
	mov.b32 	%r23, 3;
	st.shared.u32 	[_ZZ21tankInteractionKernelPiS_S_S_ixS_E3dir], %r23;
	bra.uni 	$L__BB0_12;
$L__BB0_10:
	setp.le.s32 	%p16, %r20, %r21;
	setp.gt.s32 	%p17, %r4, %r6;
	or.pred  	%p18, %p17, %p16;
	@%p18 bra 	$L__BB0_12;
	mov.b32 	%r22, 4;
	st.shared.u32 	[_ZZ21tankInteractionKernelPiS_S_S_ixS_E3dir], %r22;
$L__BB0_12:
	setp.ne.s32 	%p19, %r1, 0;
	bar.sync 	0;
	bar.sync 	0;
	@%p19 bra 	$L__BB0_14;
	mov.b32 	%r26, -1;
	st.shared.u32 	[_ZZ21tankInteractionKernelPiS_S_S_ixS_E2it], %r26;
	mov.b64 	%rd28, 1000000000000;
	st.shared.u64 	[_ZZ21tankInteractionKernelPiS_S_S_ixS_E13smallest_dist], %rd28;
	mov.b32 	%r27, 10;
	st.shared.u32 	[_ZZ21tankInteractionKernelPiS_S_S_ixS_E3old], %r27;
	mov.b32 	%r28, 0;
	st.shared.u32 	[_ZZ21tankInteractionKernelPiS_S_S_ixS_E7lockvar], %r28;
$L__BB0_14:
	bar.sync 	0;
	ld.shared.u32 	%r8, [_ZZ21tankInteractionKernelPiS_S_S_ixS_E2x1];
	ld.shared.u32 	%r30, [_ZZ21tankInteractionKernelPiS_S_S_ixS_E2y1];
	sub.s32 	%r31, %r8, %r2;
	abs.s32 	%r32, %r31;
	sub.s32 	%r33, %r30, %r3;
	abs.s32 	%r34, %r33;
	add.s32 	%r35, %r34, %r32;
	cvt.s64.s32 	%rd10, %r35;
	setp.le.s32 	%p20, %r8, %r2;
	setp.le.s32 	%p21, %r30, %r3;
	and.pred  	%p22, %p20, %p21;
	mov.b32 	%r55, 1;
	@%p22 bra 	$L__BB0_17;
	setp.le.s32 	%p23, %r30, %r3;
	setp.gt.s32 	%p24, %r8, %r2;
	and.pred  	%p25, %p24, %p23;
	mov.b32 	%r55, 2;
	@%p25 bra 	$L__BB0_17;
	setp.gt.s32 	%p26, %r8, %r2;
	setp.gt.s32 	%p27, %r30, %r3;
	selp.b32 	%r37, 3, 4, %p27;
	selp.b32 	%r55, %r37, 4, %p26;
$L__BB0_17:
	ld.shared.u32 	%r12, [_ZZ21tankInteractionKernelPiS_S_S_ixS_E2x2];
	ld.shared.u32 	%r13, [_ZZ21tankInteractionKernelPiS_S_S_ixS_E2y2];
	setp.ne.s32 	%p28, %r12, %r8;
	@%p28 bra 	$L__BB0_19;
	setp.eq.s32 	%p42, %r2, %r8;
	bra.uni 	$L__BB0_22;
$L__BB0_19:
	setp.ne.s32 	%p29, %r13, %r30;
	@%p29 bra 	$L__BB0_21;
	setp.eq.s32 	%p42, %r3, %r30;
	bra.uni 	$L__BB0_22;
$L__BB0_21:
	sub.s32 	%r38, %r3, %r30;
	sub.s32 	%r39, %r12, %r8;
	mul.lo.s32 	%r40, %r39, %r38;
	sub.s32 	%r41, %r13, %r30;
	sub.s32 	%r42, %r2, %r8;
	mul.lo.s32 	%r43, %r41, %r42;
	setp.eq.s32 	%p42, %r40, %r43;
$L__BB0_22:
	bar.sync 	0;
	shl.b64 	%rd29, %rd4, 2;
	add.s64 	%rd30, %rd1, %rd29;
	ld.global.u32 	%r44, [%rd30];
	setp.ne.s32 	%p30, %r44, 0;
	@%p30 bra 	$L__BB0_29;
	add.s64 	%rd32, %rd1, %rd19;
	ld.global.u32 	%r45, [%rd32];
	setp.ne.s32 	%p31, %r45, 0;
	@%p31 bra 	$L__BB0_29;
	cvt.u32.u64 	%r46, %rd4;
	setp.eq.s32 	%p32, %r1, %r46;
	not.pred 	%p33, %p42;
	or.pred  	%p34, %p32, %p33;
	ld.shared.u32 	%r47, [_ZZ21tankInteractionKernelPiS_S_S_ixS_E3dir];
	setp.ne.s32 	%p35, %r55, %r47;
	or.pred  	%p36, %p34, %p35;
	@%p36 bra 	$L__BB0_29;
$L__BB0_25:
	atom.relaxed.shared.cas.b32 	%r14, [_ZZ21tankInteractionKernelPiS_S_S_ixS_E7lockvar], 0, 1;
	setp.ne.s32 	%p37, %r14, 0;
	@%p37 bra 	$L__BB0_25;
	ld.shared.u64 	%rd33, [_ZZ21tankInteractionKernelPiS_S_S_ixS_E13smallest_dist];
	setp.le.s64 	%p38, %rd33, %rd10;
	@%p38 bra 	$L__BB0_28;
	atom.shared.min.s64 	%rd34, [_ZZ21tankInteractionKernelPiS_S_S_ixS_E13smallest_dist], %rd10;
	atom.shared.exch.b32 	%r50, [_ZZ21tankInteractionKernelPiS_S_S_ixS_E2it], %r1;
$L__BB0_28:
	atom.shared.exch.b32 	%r51, [_ZZ21tankInteractionKernelPiS_S_S_ixS_E7lockvar], 0;
	st.shared.u32 	[_ZZ21tankInteractionKernelPiS_S_S_ixS_E3old], %r14;
$L__BB0_29:
	setp.ne.s32 	%p39, %r1, 0;
	bar.sync 	0;
	ld.shared.u32 	%r52, [_ZZ21tankInteractionKernelPiS_S_S_ixS_E2it];
	setp.eq.s32 	%p40, %r52, -1;
	or.pred  	%p41, %p39, %p40;
	@%p41 bra 	$L__BB0_31;
	cvta.to.global.u64 	%rd35, %rd12;
	mul.wide.s32 	%rd36, %r52, 4;
	add.s64 	%rd37, %rd35, %rd36;
	atom.global.add.u32 	%r53, [%rd37], -1;
	cvta.to.global.u64 	%rd38, %rd11;
	add.s64 	%rd40, %rd38, %rd29;
	atom.global.add.u32 	%r54, [%rd40], 1;
$L__BB0_31:
	bar.sync 	0;
	ret;

}
	// .globl	_Z13TankDestroyedPiS_S_
.visible .entry _Z13TankDestroyedPiS_S_(
	.param .u64 .ptr .align 1 _Z13TankDestroyedPiS_S__param_0,
	.param .u64 .ptr .align 1 _Z13TankDestroyedPiS_S__param_1,
	.param .u64 .ptr .align 1 _Z13TankDestroyedPiS_S__param_2
)
{
	.reg .pred 	%p<3>;
	.reg .b32 	%r<6>;
	.reg .b64 	%rd<11>;

	ld.param.u64 	%rd4, [_Z13TankDestroyedPiS_S__param_0];
	ld.param.u64 	%rd2, [_Z13TankDestroyedPiS_S__param_1];
	ld.param.u64 	%rd3, [_Z13TankDestroyedPiS_S__param_2];
	cvta.to.global.u64 	%rd5, %rd4;
	mov.u32 	%r1, %tid.x;
	mul.wide.u32 	%rd6, %r1, 4;
	add.s64 	%rd7, %rd5, %rd6;
	ld.global.u32 	%r2, [%rd7];
	setp.gt.s32 	%p1, %r2, 0;
	@%p1 bra 	$L__BB1_3;
	cvta.to.global.u64 	%rd8, %rd3;
	add.s64 	%rd1, %rd8, %rd6;
	ld.global.u32 	%r3, [%rd1];
	setp.ne.s32 	%p2, %r3, 0;
	@%p2 bra 	$L__BB1_3;
	atom.global.add.u32 	%r4, [%rd1], 1;
	cvta.to.global.u64 	%rd10, %rd2;
	atom.global.add.u32 	%r5, [%rd10], -1;
$L__BB1_3:
	ret;

}


// ===== COMPILED SASS (sm_100) =====

	.target	sm_100

	.elftype	@"ET_EXEC"


//--------------------- .note.nv.tkinfo           --------------------------
	.section	.note.nv.tkinfo,"",@"SHT_NOTE"
	.sectionflags	@"SHF_NOTE_NV_TKINFO"
	.tkinfo
        /*0018*/ 	.word	0x00000002
        /*0030*/ 	.string	""
        /*0030*/ 	.string	"ptxas"
        /*0030*/ 	.string	"Cuda compilation tools, release 13.0, V13.0.88"
        /*0030*/ 	.string	"Build cuda_13.0.r13.0/compiler.36424714_0"
        /*0030*/ 	.string	"-arch sm_100 -m 64 "



//--------------------- .note.nv.cuinfo           --------------------------
	.section	.note.nv.cuinfo,"",@"SHT_NOTE"
	.sectionflags	@"SHF_NOTE_NV_CUINFO"
        /*0018*/ 	.short	0x0002
        /*001a*/ 	.short	0x0064
        /*001c*/ 	.short	0x0082
	.zero		2


//--------------------- .nv.info                  --------------------------
	.section	.nv.info,"",@"SHT_CUDA_INFO"
	.align	4


	//----- nvinfo : EIATTR_REGCOUNT
	.align		4
        /*0000*/ 	.byte	0x04, 0x2f
        /*0002*/ 	.short	(.L_1 - .L_0)
	.align		4
.L_0:
        /*0004*/ 	.word	index@(_Z21tankInteractionKernelPiS_S_S_ixS_)
        /*0008*/ 	.word	0x00000014


	//----- nvinfo : EIATTR_FRAME_SIZE
	.align		4
.L_1:
        /*000c*/ 	.byte	0x04, 0x11
        /*000e*/ 	.short	(.L_3 - .L_2)
	.align		4
.L_2:
        /*0010*/ 	.word	index@($__internal_0_$__cuda_sm20_rem_s64)
        /*0014*/ 	.word	0x00000000


	//----- nvinfo : EIATTR_FRAME_SIZE
	.align		4
.L_3:
        /*0018*/ 	.byte	0x04, 0x11
        /*001a*/ 	.short	(.L_5 - .L_4)
	.align		4
.L_4:
        /*001c*/ 	.word	index@(_Z21tankInteractionKernelPiS_S_S_ixS_)
        /*0020*/ 	.word	0x00000000


	//----- nvinfo : EIATTR_REGCOUNT
	.align		4
.L_5:
        /*0024*/ 	.byte	0x04, 0x2f
        /*0026*/ 	.short	(.L_7 - .L_6)
	.align		4
.L_6:
        /*0028*/ 	.word	index@(_Z13TankDestroyedPiS_S_)
        /*002c*/ 	.word	0x0000000c


	//----- nvinfo : EIATTR_FRAME_SIZE
	.align		4
.L_7:
        /*0030*/ 	.byte	0x04, 0x11
        /*0032*/ 	.short	(.L_9 - .L_8)
	.align		4
.L_8:
        /*0034*/ 	.word	index@(_Z13TankDestroyedPiS_S_)
        /*0038*/ 	.word	0x00000000


	//----- nvinfo : EIATTR_MIN_STACK_SIZE
	.align		4
.L_9:
        /*003c*/ 	.byte	0x04, 0x12
        /*003e*/ 	.short	(.L_11 - .L_10)
	.align		4
.L_10:
        /*0040*/ 	.word	index@(_Z13TankDestroyedPiS_S_)
        /*0044*/ 	.word	0x00000000


	//----- nvinfo : EIATTR_MIN_STACK_SIZE
	.align		4
.L_11:
        /*0048*/ 	.byte	0x04, 0x12
        /*004a*/ 	.short	(.L_13 - .L_12)
	.align		4
.L_12:
        /*004c*/ 	.word	index@(_Z21tankInteractionKernelPiS_S_S_ixS_)
        /*0050*/ 	.word	0x00000000
.L_13:


//--------------------- .nv.compat                --------------------------
	.section	.nv.compat,"",@"SHT_CUDA_COMPAT_INFO"
	.align	4
        /*0000*/ 	.byte	0x02, 0x09, 0x00, 0x00, 0x02, 0x02, 0x01, 0x00, 0x02, 0x05, 0x05, 0x00, 0x03, 0x07, 0x01, 0x01
        /*0010*/ 	.byte	0x02, 0x03, 0x00, 0x00, 0x02, 0x06, 0x01, 0x00, 0x04, 0x0b, 0x08, 0x00, 0x09, 0x00, 0x00, 0x00
        /*0020*/ 	.byte	0x00, 0x00, 0x00, 0x00


//--------------------- .nv.info._Z13TankDestroyedPiS_S_ --------------------------
	.section	.nv.info._Z13TankDestroyedPiS_S_,"",@"SHT_CUDA_INFO"
	.sectionflags	@""
	.align	4


	//----- nvinfo : EIATTR_CUDA_API_VERSION
	.align		4
        /*0000*/ 	.byte	0x04, 0x37
        /*0002*/ 	.short	(.L_15 - .L_14)
.L_14:
        /*0004*/ 	.word	0x00000082


	//----- nvinfo : EIATTR_KPARAM_INFO
	.align		4
.L_15:
        /*0008*/ 	.byte	0x04, 0x17
        /*000a*/ 	.short	(.L_17 - .L_16)
.L_16:
        /*000c*/ 	.word	0x00000000
        /*0010*/ 	.short	0x0002
        /*0012*/ 	.short	0x0010
        /*0014*/ 	.byte	0x00, 0xf5, 0x21, 0x00


	//----- nvinfo : EIATTR_KPARAM_INFO
	.align		4
.L_17:
        /*0018*/ 	.byte	0x04, 0x17
        /*001a*/ 	.short	(.L_19 - .L_18)
.L_18:
        /*001c*/ 	.word	0x00000000
        /*0020*/ 	.short	0x0001
        /*0022*/ 	.short	0x0008
        /*0024*/ 	.byte	0x00, 0xf5, 0x21, 0x00


	//----- nvinfo : EIATTR_KPARAM_INFO
	.align		4
.L_19:
        /*0028*/ 	.byte	0x04, 0x17
        /*002a*/ 	.short	(.L_21 - .L_20)
.L_20:
        /*002c*/ 	.word	0x00000000
        /*0030*/ 	.short	0x0000
        /*0032*/ 	.short	0x0000
        /*0034*/ 	.byte	0x00, 0xf5, 0x21, 0x00


	//----- nvinfo : EIATTR_SPARSE_MMA_MASK
	.align		4
.L_21:
        /*0038*/ 	.byte	0x03, 0x50
        /*003a*/ 	.short	0x0000


	//----- nvinfo : EIATTR_MAXREG_COUNT
	.align		4
        /*003c*/ 	.byte	0x03, 0x1b
        /*003e*/ 	.short	0x00ff


	//----- nvinfo : EIATTR_MERCURY_ISA_VERSION
	.align		4
        /*0040*/ 	.byte	0x03, 0x5f
        /*0042*/ 	.short	0x0101


	//----- nvinfo : EIATTR_INT_WARP_WIDE_INSTR_OFFSETS
	.align		4
        /*0044*/ 	.byte	0x04, 0x31
        /*0046*/ 	.short	(.L_23 - .L_22)


	//   ....[0]....
.L_22:
        /*0048*/ 	.word	0x000000f0


	//----- nvinfo : EIATTR_VRC_CTA_INIT_COUNT
	.align		4
.L_23:
        /*004c*/ 	.byte	0x02, 0x4a
	.zero		1
	.zero		1


	//----- nvinfo : EIATTR_EXIT_INSTR_OFFSETS
	.align		4
        /*0050*/ 	.byte	0x04, 0x1c
        /*0052*/ 	.short	(.L_25 - .L_24)


	//   ....[0]....
.L_24:
        /*0054*/ 	.word	0x00000070


	//   ....[1]....
        /*0058*/ 	.word	0x000000c0


	//   ....[2]....
        /*005c*/ 	.word	0x00000170


	//----- nvinfo : EIATTR_CBANK_PARAM_SIZE
	.align		4
.L_25:
        /*0060*/ 	.byte	0x03, 0x19
        /*0062*/ 	.short	0x0018


	//----- nvinfo : EIATTR_PARAM_CBANK
	.align		4
        /*0064*/ 	.byte	0x04, 0x0a
        /*0066*/ 	.short	(.L_27 - .L_26)
	.align		4
.L_26:
        /*0068*/ 	.word	index@(.nv.constant0._Z13TankDestroyedPiS_S_)
        /*006c*/ 	.short	0x0380
        /*006e*/ 	.short	0x0018


	//----- nvinfo : EIATTR_SW_WAR
	.align		4
.L_27:
        /*0070*/ 	.byte	0x04, 0x36
        /*0072*/ 	.short	(.L_29 - .L_28)
.L_28:
        /*0074*/ 	.word	0x00000008
.L_29:


//--------------------- .nv.info._Z21tankInteractionKernelPiS_S_S_ixS_ --------------------------
	.section	.nv.info._Z21tankInteractionKernelPiS_S_S_ixS_,"",@"SHT_CUDA_INFO"
	.sectionflags	@""
	.align	4


	//----- nvinfo : EIATTR_CUDA_API_VERSION
	.align		4
        /*0000*/ 	.byte	0x04, 0x37
        /*0002*/ 	.short	(.L_31 - .L_30)
.L_30:
        /*0004*/ 	.word	0x00000082


	//----- nvinfo : EIATTR_KPARAM_INFO
	.align		4
.L_31:
        /*0008*/ 	.byte	0x04, 0x17
        /*000a*/ 	.short	(.L_33 - .L_32)
.L_32:
        /*000c*/ 	.word	0x00000000
        /*0010*/ 	.short	0x0006
        /*0012*/ 	.short	0x0030
        /*0014*/ 	.byte	0x00, 0xf5, 0x21, 0x00


	//----- nvinfo : EIATTR_KPARAM_INFO
	.align		4
.L_33:
        /*0018*/ 	.byte	0x04, 0x17
        /*001a*/ 	.short	(.L_35 - .L_34)
.L_34:
        /*001c*/ 	.word	0x00000000
        /*0020*/ 	.short	0x0005
        /*0022*/ 	.short	0x0028
        /*0024*/ 	.byte	0x00, 0xf0, 0x21, 0x00


	//----- nvinfo : EIATTR_KPARAM_INFO
	.align		4
.L_35:
        /*0028*/ 	.byte	0x04, 0x17
        /*002a*/ 	.short	(.L_37 - .L_36)
.L_36:
        /*002c*/ 	.word	0x00000000
        /*0030*/ 	.short	0x0004
        /*0032*/ 	.short	0x0020
        /*0034*/ 	.byte	0x00, 0xf0, 0x11, 0x00


	//----- nvinfo : EIATTR_KPARAM_INFO
	.align		4
.L_37:
        /*0038*/ 	.byte	0x04, 0x17
        /*003a*/ 	.short	(.L_39 - .L_38)
.L_38:
        /*003c*/ 	.word	0x00000000
        /*0040*/ 	.short	0x0003
        /*0042*/ 	.short	0x0018
        /*0044*/ 	.byte	0x00, 0xf5, 0x21, 0x00


	//----- nvinfo : EIATTR_KPARAM_INFO
	.align		4
.L_39:
        /*0048*/ 	.byte	0x04, 0x17
        /*004a*/ 	.short	(.L_41 - .L_40)
.L_40:
        /*004c*/ 	.word	0x00000000
        /*0050*/ 	.short	0x0002
        /*0052*/ 	.short	0x0010
        /*0054*/ 	.byte	0x00, 0xf5, 0x21, 0x00


	//----- nvinfo : EIATTR_KPARAM_INFO
	.align		4
.L_41:
        /*0058*/ 	.byte	0x04, 0x17
        /*005a*/ 	.short	(.L_43 - .L_42)
.L_42:
        /*005c*/ 	.word	0x00000000
        /*0060*/ 	.short	0x0001
        /*0062*/ 	.short	0x0008
        /*0064*/ 	.byte	0x00, 0xf5, 0x21, 0x00


	//----- nvinfo : EIATTR_KPARAM_INFO
	.align		4
.L_43:
        /*0068*/ 	.byte	0x04, 0x17
        /*006a*/ 	.short	(.L_45 - .L_44)
.L_44:
        /*006c*/ 	.word	0x00000000
        /*0070*/ 	.short	0x0000
        /*0072*/ 	.short	0x0000
        /*0074*/ 	.byte	0x00, 0xf5, 0x21, 0x00


	//----- nvinfo : EIATTR_SPARSE_MMA_MASK
	.align		4
.L_45:
        /*0078*/ 	.byte	0x03, 0x50
        /*007a*/ 	.short	0x0000


	//----- nvinfo : EIATTR_MAXREG_COUNT
	.align		4
        /*007c*/ 	.byte	0x03, 0x1b
        /*007e*/ 	.short	0x00ff


	//----- nvinfo : EIATTR_NUM_BARRIERS
	.align		4
        /*0080*/ 	.byte	0x02, 0x4c
        /*0082*/ 	.byte	0x01
	.zero		1


	//----- nvinfo : EIATTR_MERCURY_ISA_VERSION
	.align		4
        /*0084*/ 	.byte	0x03, 0x5f
        /*0086*/ 	.short	0x0101


	//----- nvinfo : EIATTR_INT_WARP_WIDE_INSTR_OFFSETS
	.align		4
        /*0088*/ 	.byte	0x04, 0x31
        /*008a*/ 	.short	(.L_47 - .L_46)


	//   ....[0]....
.L_46:
        /*008c*/ 	.word	0x00000d00


	//----- nvinfo : EIATTR_VRC_CTA_INIT_COUNT
	.align		4
.L_47:
        /*0090*/ 	.byte	0x02, 0x4a
	.zero		1
	.zero		1


	//----- nvinfo : EIATTR_EXIT_INSTR_OFFSETS
	.align		4
        /*0094*/ 	.byte	0x04, 0x1c
        /*0096*/ 	.short	(.L_49 - .L_48)


	//   ....[0]....
.L_48:
        /*0098*/ 	.word	0x00000de0


	//----- nvinfo : EIATTR_CRS_STACK_SIZE
	.align		4
.L_49:
        /*009c*/ 	.byte	0x04, 0x1e
        /*009e*/ 	.short	(.L_51 - .L_50)
.L_50:
        /*00a0*/ 	.word	0x00000000


	//----- nvinfo : EIATTR_CBANK_PARAM_SIZE
	.align		4
.L_51:
        /*00a4*/ 	.byte	0x03, 0x19
        /*00a6*/ 	.short	0x0038


	//----- nvinfo : EIATTR_PARAM_CBANK
	.align		4
        /*00a8*/ 	.byte	0x04, 0x0a
        /*00aa*/ 	.short	(.L_53 - .L_52)
	.align		4
.L_52:
        /*00ac*/ 	.word	index@(.nv.constant0._Z21tankInteractionKernelPiS_S_S_ixS_)
        /*00b0*/ 	.short	0x0380
        /*00b2*/ 	.short	0x0038


	//----- nvinfo : EIATTR_SW_WAR
	.align		4
.L_53:
        /*00b4*/ 	.byte	0x04, 0x36
        /*00b6*/ 	.short	(.L_55 - .L_54)
.L_54:
        /*00b8*/ 	.word	0x00000008
.L_55:


//--------------------- .nv.callgraph             --------------------------
	.section	.nv.callgraph,"",@"SHT_CUDA_CALLGRAPH"
	.align	4
	.sectionentsize	8
	.align		4
        /*0000*/ 	.word	0x00000000
	.align		4
        /*0004*/ 	.word	0xffffffff
	.align		4
        /*0008*/ 	.word	0x00000000
	.align		4
        /*000c*/ 	.word	0xfffffffe
	.align		4
        /*0010*/ 	.word	0x00000000
	.align		4
        /*0014*/ 	.word	0xfffffffd
	.align		4
        /*0018*/ 	.word	0x00000000
	.align		4
        /*001c*/ 	.word	0xfffffffc


//--------------------- .text._Z13TankDestroyedPiS_S_ --------------------------
	.section	.text._Z13TankDestroyedPiS_S_,"ax",@progbits
	.align	128
        .global         _Z13TankDestroyedPiS_S_
        .type           _Z13TankDestroyedPiS_S_,@function
        .size           _Z13TankDestroyedPiS_S_,(.L_x_22 - _Z13TankDestroyedPiS_S_)
        .other          _Z13TankDestroyedPiS_S_,@"STO_CUDA_ENTRY STV_DEFAULT"
_Z13TankDestroyedPiS_S_:
.text._Z13TankDestroyedPiS_S_:
[----:B------:R-:W-:Y:S01]  /*0000*/  LDC R1, c[0x0][0x37c] ;  /* 0x0000df00ff017b82 */ /* 0x000fe20000000800 */
[----:B------:R-:W0:Y:S07]  /*0010*/  S2R R5, SR_TID.X ;  /* 0x0000000000057919 */ /* 0x000e2e0000002100 */
[----:B------:R-:W0:Y:S01]  /*0020*/  LDC.64 R2, c[0x0][0x380] ;  /* 0x0000e000ff027b82 */ /* 0x000e220000000a00 */
[----:B------:R-:W1:Y:S01]  /*0030*/  LDCU.64 UR6, c[0x0][0x358] ;  /* 0x00006b00ff0677ac */ /* 0x000e620008000a00 */
[----:B0-----:R-:W-:-:S06]  /*0040*/  IMAD.WIDE.U32 R2, R5, 0x4, R2 ;  /* 0x0000000405027825 */ /* 0x001fcc00078e0002 */
[----:B-1----:R-:W2:Y:S02]  /*0050*/  LDG.E R2, desc[UR6][R2.64] ;  /* 0x0000000602027981 */ /* 0x002ea4000c1e1900 */
[----:B--2---:R-:W-:-:S13]  /*0060*/  ISETP.GT.AND P0, PT, R2, RZ, PT ;  /* 0x000000ff0200720c */ /* 0x004fda0003f04270 */
[----:B------:R-:W-:Y:S05]  /*0070*/  @P0 EXIT ;  /* 0x000000000000094d */ /* 0x000fea0003800000 */
[----:B------:R-:W0:Y:S02]  /*0080*/  LDC.64 R2, c[0x0][0x390] ;  /* 0x0000e400ff027b82 */ /* 0x000e240000000a00 */
[----:B0-----:R-:W-:-:S05]  /*0090*/  IMAD.WIDE.U32 R2, R5, 0x4, R2 ;  /* 0x0000000405027825 */ /* 0x001fca00078e0002 */
[----:B------:R-:W2:Y:S02]  /*00a0*/  LDG.E R0, desc[UR6][R2.64] ;  /* 0x0000000602007981 */ /* 0x000ea4000c1e1900 */
[----:B--2---:R-:W-:-:S13]  /*00b0*/  ISETP.NE.AND P0, PT, R0, RZ, PT ;  /* 0x000000ff0000720c */ /* 0x004fda0003f05270 */
[----:B------:R-:W-:Y:S05]  /*00c0*/  @P0 EXIT ;  /* 0x000000000000094d */ /* 0x000fea0003800000 */
[----:B------:R-:W0:Y:S01]  /*00d0*/  S2R R0, SR_LANEID ;  /* 0x0000000000007919 */ /* 0x000e220000000000 */
[----:B------:R-:W1:Y:S01]  /*00e0*/  LDC.64 R4, c[0x0][0x388] ;  /* 0x0000e200ff047b82 */ /* 0x000e620000000a00 */
[----:B------:R-:W-:Y:S01]  /*00f0*/  VOTEU.ANY UR4, UPT, PT ;  /* 0x0000000000047886 */ /* 0x000fe200038e0100 */
[----:B------:R-:W-:Y:S01]  /*0100*/  IMAD.MOV.U32 R7, RZ, RZ, 0x1 ;  /* 0x00000001ff077424 */ /* 0x000fe200078e00ff */
[----:B------:R-:W-:Y:S02]  /*0110*/  UFLO.U32 UR5, UR4 ;  /* 0x00000004000572bd */ /* 0x000fe400080e0000 */
[----:B------:R-:W-:Y:S02]  /*0120*/  UPOPC UR4, UR4 ;  /* 0x00000004000472bf */ /* 0x000fe40008000000 */
[----:B------:R-:W-:Y:S04]  /*0130*/  REDG.E.ADD.STRONG.GPU desc[UR6][R2.64], R7 ;  /* 0x000000070200798e */ /* 0x000fe8000c12e106 */
[----:B------:R-:W-:-:S02]  /*0140*/  IADD3 R9, PT, PT, RZ, -UR4, RZ ;  /* 0x80000004ff097c10 */ /* 0x000fc4000fffe0ff */
[----:B0-----:R-:W-:-:S13]  /*0150*/  ISETP.EQ.U32.AND P0, PT, R0, UR5, PT ;  /* 0x0000000500007c0c */ /* 0x001fda000bf02070 */
[----:B-1----:R-:W-:Y:S01]  /*0160*/  @P0 REDG.E.ADD.STRONG.GPU desc[UR6][R4.64], R9 ;  /* 0x000000090400098e */ /* 0x002fe2000c12e106 */
[----:B------:R-:W-:Y:S05]  /*0170*/  EXIT ;  /* 0x000000000000794d */ /* 0x000fea0003800000 */
.L_x_0:
[----:B------:R-:W-:-:S00]  /*0180*/  BRA `(.L_x_0) ;  /* 0xfffffffc00fc7947 */ /* 0x000fc0000383ffff */
[----:B------:R-:W-:-:S00]  /*0190*/  NOP ;  /* 0x0000000000007918 */ /* 0x000fc00000000000 */
        /* <DEDUP_REMOVED lines=14> */
.L_x_22:


//--------------------- .text._Z21tankInteractionKernelPiS_S_S_ixS_ --------------------------
	.section	.text._Z21tankInteractionKernelPiS_S_S_ixS_,"ax",@progbits
	.align	128
        .global         _Z21tankInteractionKernelPiS_S_S_ixS_
        .type           _Z21tankInteractionKernelPiS_S_S_ixS_,@function
        .size           _Z21tankInteractionKernelPiS_S_S_ixS_,(.L_x_21 - _Z21tankInteractionKernelPiS_S_S_ixS_)
        .other          _Z21tankInteractionKernelPiS_S_S_ixS_,@"STO_CUDA_ENTRY STV_DEFAULT"
_Z21tankInteractionKernelPiS_S_S_ixS_:
.text._Z21tankInteractionKernelPiS_S_S_ixS_:
[----:B------:R-:W-:Y:S08]  /*0000*/  LDC R1, c[0x0][0x37c] ;  /* 0x0000df00ff017b82 */ /* 0x000ff00000000800 */
[----:B------:R-:W0:Y:S01]  /*0010*/  S2UR UR10, SR_CTAID.X ;  /* 0x00000000000a79c3 */ /* 0x000e220000002500 */
[----:B------:R-:W1:Y:S01]  /*0020*/  LDCU UR5, c[0x0][0x3a0] ;  /* 0x00007400ff0577ac */ /* 0x000e620008000800 */
[----:B------:R-:W2:Y:S06]  /*0030*/  LDCU.64 UR8, c[0x0][0x358] ;  /* 0x00006b00ff0877ac */ /* 0x000eac0008000a00 */
[----:B------:R-:W0:Y:S01]  /*0040*/  LDC.64 R4, c[0x0][0x3a8] ;  /* 0x0000ea00ff047b82 */ /* 0x000e220000000a00 */
[----:B-1----:R-:W-:Y:S01]  /*0050*/  USHF.R.S32.HI UR4, URZ, 0x1f, UR5 ;  /* 0x0000001fff047899 */ /* 0x002fe20008011405 */
[----:B0-----:R-:W-:-:S05]  /*0060*/  IADD3 R0, P0, PT, R4, UR10, RZ ;  /* 0x0000000a04007c10 */ /* 0x001fca000ff1e0ff */
[----:B------:R-:W-:-:S05]  /*0070*/  IMAD.X R5, RZ, RZ, R5, P0 ;  /* 0x000000ffff057224 */ /* 0x000fca00000e0605 */
[----:B------:R-:W-:-:S04]  /*0080*/  LOP3.LUT R2, R5, UR4, RZ, 0xfc, !PT ;  /* 0x0000000405027c12 */ /* 0x000fc8000f8efcff */
[----:B------:R-:W-:-:S13]  /*0090*/  ISETP.NE.U32.AND P0, PT, R2, RZ, PT ;  /* 0x000000ff0200720c */ /* 0x000fda0003f05070 */
[----:B--2---:R-:W-:Y:S05]  /*00a0*/  @P0 BRA `(.L_x_1) ;  /* 0x0000000000500947 */ /* 0x004fea0003800000 */
[----:B------:R-:W0:Y:S01]  /*00b0*/  I2F.U32.RP R4, UR5 ;  /* 0x0000000500047d06 */ /* 0x000e220008209000 */
[----:B------:R-:W-:-:S07]  /*00c0*/  ISETP.NE.U32.AND P1, PT, RZ, UR5, PT ;  /* 0x00000005ff007c0c */ /* 0x000fce000bf25070 */
[----:B0-----:R-:W0:Y:S02]  /*00d0*/  MUFU.RCP R4, R4 ;  /* 0x0000000400047308 */ /* 0x001e240000001000 */
[----:B0-----:R-:W-:-:S06]  /*00e0*/  VIADD R2, R4, 0xffffffe ;  /* 0x0ffffffe04027836 */ /* 0x001fcc0000000000 */
[----:B------:R0:W1:Y:S02]  /*00f0*/  F2I.FTZ.U32.TRUNC.NTZ R3, R2 ;  /* 0x0000000200037305 */ /* 0x000064000021f000 */
[----:B0-----:R-:W-:Y:S02]  /*0100*/  IMAD.MOV.U32 R2, RZ, RZ, RZ ;  /* 0x000000ffff027224 */ /* 0x001fe400078e00ff */
[----:B-1----:R-:W-:-:S04]  /*0110*/  IMAD.MOV R5, RZ, RZ, -R3 ;  /* 0x000000ffff057224 */ /* 0x002fc800078e0a03 */
[----:B------:R-:W-:-:S04]  /*0120*/  IMAD R5, R5, UR5, RZ ;  /* 0x0000000505057c24 */ /* 0x000fc8000f8e02ff */
[----:B------:R-:W-:-:S04]  /*0130*/  IMAD.HI.U32 R3, R3, R5, R2 ;  /* 0x0000000503037227 */ /* 0x000fc800078e0002 */
[----:B------:R-:W-:Y:S02]  /*0140*/  IMAD.MOV.U32 R5, RZ, RZ, RZ ;  /* 0x000000ffff057224 */ /* 0x000fe400078e00ff */
[----:B------:R-:W-:-:S04]  /*0150*/  IMAD.HI.U32 R3, R3, R0, RZ ;  /* 0x0000000003037227 */ /* 0x000fc800078e00ff */
[----:B------:R-:W-:-:S04]  /*0160*/  IMAD.MOV R3, RZ, RZ, -R3 ;  /* 0x000000ffff037224 */ /* 0x000fc800078e0a03 */
[----:B------:R-:W-:-:S05]  /*0170*/  IMAD R0, R3, UR5, R0 ;  /* 0x0000000503007c24 */ /* 0x000fca000f8e0200 */
[----:B------:R-:W-:-:S13]  /*0180*/  ISETP.GE.U32.AND P0, PT, R0, UR5, PT ;  /* 0x0000000500007c0c */ /* 0x000fda000bf06070 */
[----:B------:R-:W-:-:S05]  /*0190*/  @P0 VIADD R0, R0, -UR5 ;  /* 0x8000000500000c36 */ /* 0x000fca0008000000 */
[----:B------:R-:W-:-:S13]  /*01a0*/  ISETP.GE.U32.AND P0, PT, R0, UR5, PT ;  /* 0x0000000500007c0c */ /* 0x000fda000bf06070 */
[----:B------:R-:W-:Y:S01]  /*01b0*/  @P0 VIADD R0, R0, -UR5 ;  /* 0x8000000500000c36 */ /* 0x000fe20008000000 */
[----:B------:R-:W-:-:S05]  /*01c0*/  @!P1 LOP3.LUT R0, RZ, UR5, RZ, 0x33, !PT ;  /* 0x00000005ff009c12 */ /* 0x000fca000f8e33ff */
[----:B------:R-:W-:Y:S01]  /*01d0*/  IMAD.MOV.U32 R4, RZ, RZ, R0 ;  /* 0x000000ffff047224 */ /* 0x000fe200078e0000 */
[----:B------:R-:W-:Y:S06]  /*01e0*/  BRA `(.L_x_2) ;  /* 0x0000000000087947 */ /* 0x000fec0003800000 */
.L_x_1:
[----:B------:R-:W-:-:S07]  /*01f0*/  MOV R6, 0x210 ;  /* 0x0000021000067802 */ /* 0x000fce0000000f00 */
[----:B------:R-:W-:Y:S05]  /*0200*/  CALL.REL.NOINC `($__internal_0_$__cuda_sm20_rem_s64) ;  /* 0x0000000800f87944 */ /* 0x000fea0003c00000 */
.L_x_2:
[----:B------:R-:W0:Y:S01]  /*0210*/  S2R R0, SR_TID.X ;  /* 0x0000000000007919 */ /* 0x000e220000002100 */
[----:B------:R-:W1:Y:S08]  /*0220*/  LDC.64 R6, c[0x0][0x380] ;  /* 0x0000e000ff067b82 */ /* 0x000e700000000a00 */
[----:B------:R-:W2:Y:S01]  /*0230*/  LDC.64 R8, c[0x0][0x388] ;  /* 0x0000e200ff087b82 */ /* 0x000ea20000000a00 */
[----:B------:R-:W-:Y:S01]  /*0240*/  BSSY.RECONVERGENT B0, `(.L_x_3) ;  /* 0x0000032000007945 */ /* 0x000fe20003800200 */
[C---:B0-----:R-:W-:Y:S01]  /*0250*/  ISETP.NE.AND P1, PT, R0.reuse, RZ, PT ;  /* 0x000000ff0000720c */ /* 0x041fe20003f25270 */
[----:B-1----:R-:W-:-:S04]  /*0260*/  IMAD.WIDE.U32 R6, R0, 0x4, R6 ;  /* 0x0000000400067825 */ /* 0x002fc800078e0006 */
[----:B--2---:R-:W-:Y:S01]  /*0270*/  IMAD.WIDE.U32 R8, R0, 0x4, R8 ;  /* 0x0000000400087825 */ /* 0x004fe200078e0008 */
[----:B------:R0:W5:Y:S04]  /*0280*/  LDG.E R3, desc[UR8][R6.64] ;  /* 0x0000000806037981 */ /* 0x000168000c1e1900 */
[----:B------:R0:W5:Y:S01]  /*0290*/  LDG.E R2, desc[UR8][R8.64] ;  /* 0x0000000808027981 */ /* 0x000162000c1e1900 */
[----:B------:R-:W-:Y:S06]  /*02a0*/  BAR.SYNC.DEFER_BLOCKING 0x0 ;  /* 0x0000000000007b1d */ /* 0x000fec0000010000 */
[----:B------:R-:W-:Y:S05]  /*02b0*/  @P1 BRA `(.L_x_4) ;  /* 0x0000000000a81947 */ /* 0x000fea0003800000 */
[----:B------:R-:W1:Y:S01]  /*02c0*/  LDCU.128 UR12, c[0x0][0x380] ;  /* 0x00007000ff0c77ac */ /* 0x000e620008000c00 */
[C---:B------:R-:W-:Y:S01]  /*02d0*/  IMAD.SHL.U32 R12, R4.reuse, 0x4, RZ ;  /* 0x00000004040c7824 */ /* 0x040fe200078e00ff */
[----:B------:R-:W-:Y:S01]  /*02e0*/  SHF.L.U64.HI R4, R4, 0x2, R5 ;  /* 0x0000000204047819 */ /* 0x000fe20000010205 */
[----:B------:R-:W-:Y:S02]  /*02f0*/  USHF.L.U32 UR4, UR10, 0x2, URZ ;  /* 0x000000020a047899 */ /* 0x000fe400080006ff */
[----:B------:R-:W-:Y:S02]  /*0300*/  USHF.R.U32.HI UR5, URZ, 0x1e, UR10 ;  /* 0x0000001eff057899 */ /* 0x000fe4000801160a */
[----:B-1----:R-:W-:Y:S02]  /*0310*/  UIADD3 UR6, UP1, UPT, UR4, UR14, URZ ;  /* 0x0000000e04067290 */ /* 0x002fe4000ff3e0ff */
[----:B------:R-:W-:Y:S01]  /*0320*/  IADD3 R14, P2, PT, R12, UR14, RZ ;  /* 0x0000000e0c0e7c10 */ /* 0x000fe2000ff5e0ff */
[----:B------:R-:W-:-:S02]  /*0330*/  UIADD3 UR4, UP0, UPT, UR4, UR12, URZ ;  /* 0x0000000c04047290 */ /* 0x000fc4000ff1e0ff */
[----:B------:R-:W-:Y:S01]  /*0340*/  IADD3 R12, P0, PT, R12, UR12, RZ ;  /* 0x0000000c0c0c7c10 */ /* 0x000fe2000ff1e0ff */
[----:B------:R-:W-:Y:S02]  /*0350*/  UIADD3.X UR7, UPT, UPT, UR5, UR15, URZ, UP1, !UPT ;  /* 0x0000000f05077290 */ /* 0x000fe40008ffe4ff */
[C---:B------:R-:W-:Y:S01]  /*0360*/  IADD3.X R15, PT, PT, R4.reuse, UR15, RZ, P2, !PT ;  /* 0x0000000f040f7c10 */ /* 0x040fe200097fe4ff */
[----:B------:R-:W-:Y:S01]  /*0370*/  UIADD3.X UR5, UPT, UPT, UR5, UR13, URZ, UP0, !UPT ;  /* 0x0000000d05057290 */ /* 0x000fe200087fe4ff */
[----:B------:R-:W-:Y:S01]  /*0380*/  IMAD.U32 R10, RZ, RZ, UR6 ;  /* 0x00000006ff0a7e24 */ /* 0x000fe2000f8e00ff */
[----:B------:R-:W-:Y:S01]  /*0390*/  IADD3.X R13, PT, PT, R4, UR13, RZ, P0, !PT ;  /* 0x0000000d040d7c10 */ /* 0x000fe200087fe4ff */
[----:B------:R-:W-:Y:S01]  /*03a0*/  IMAD.U32 R11, RZ, RZ, UR7 ;  /* 0x00000007ff0b7e24 */ /* 0x000fe2000f8e00ff */
[----:B0-----:R-:W-:Y:S02]  /*03b0*/  MOV R8, UR4 ;  /* 0x0000000400087c02 */ /* 0x001fe40008000f00 */
[----:B------:R-:W-:Y:S01]  /*03c0*/  IMAD.U32 R9, RZ, RZ, UR5 ;  /* 0x00000005ff097e24 */ /* 0x000fe2000f8e00ff */
[----:B------:R-:W2:Y:S04]  /*03d0*/  LDG.E R7, desc[UR8][R14.64] ;  /* 0x000000080e077981 */ /* 0x000ea8000c1e1900 */
[----:B------:R-:W2:Y:S04]  /*03e0*/  LDG.E R5, desc[UR8][R10.64] ;  /* 0x000000080a057981 */ /* 0x000ea8000c1e1900 */
[----:B------:R-:W3:Y:S04]  /*03f0*/  LDG.E R6, desc[UR8][R12.64] ;  /* 0x000000080c067981 */ /* 0x000ee8000c1e1900 */
[----:B------:R-:W3:Y:S01]  /*0400*/  LDG.E R4, desc[UR8][R8.64] ;  /* 0x0000000808047981 */ /* 0x000ee2000c1e1900 */
[----:B------:R-:W0:Y:S01]  /*0410*/  S2UR UR5, SR_CgaCtaId ;  /* 0x00000000000579c3 */ /* 0x000e220000008800 */
[----:B------:R-:W-:-:S02]  /*0420*/  UMOV UR4, 0x400 ;  /* 0x0000040000047882 */ /* 0x000fc40000000000 */
[----:B0-----:R-:W-:Y:S01]  /*0430*/  ULEA UR4, UR5, UR4, 0x18 ;  /* 0x0000000405047291 */ /* 0x001fe2000f8ec0ff */
[----:B--2---:R-:W-:-:S04]  /*0440*/  ISETP.GT.AND P0, PT, R5, R7, PT ;  /* 0x000000070500720c */ /* 0x004fc80003f04270 */
[----:B---3--:R-:W-:-:S04]  /*0450*/  ISETP.GT.OR P2, PT, R4, R6, P0 ;  /* 0x000000060400720c */ /* 0x008fc80000744670 */
[----:B------:R1:W-:Y:S09]  /*0460*/  STS.128 [UR4], R4 ;  /* 0x00000004ff007988 */ /* 0x0003f20008000c04 */
[----:B------:R-:W-:-:S05]  /*0470*/  @!P2 IMAD.MOV.U32 R14, RZ, RZ, 0x1 ;  /* 0x00000001ff0ea424 */ /* 0x000fca00078e00ff */
[----:B------:R1:W-:Y:S01]  /*0480*/  @!P2 STS [UR4+0x10], R14 ;  /* 0x0000100eff00a988 */ /* 0x0003e20008000804 */
[----:B------:R-:W-:Y:S05]  /*0490*/  @!P2 BRA `(.L_x_4) ;  /* 0x000000000030a947 */ /* 0x000fea0003800000 */
[----:B------:R-:W-:-:S13]  /*04a0*/  ISETP.LE.OR P0, PT, R4, R6, P0 ;  /* 0x000000060400720c */ /* 0x000fda0000703670 */
[----:B------:R-:W-:-:S05]  /*04b0*/  @!P0 IMAD.MOV.U32 R8, RZ, RZ, 0x2 ;  /* 0x00000002ff088424 */ /* 0x000fca00078e00ff */
[----:B------:R2:W-:Y:S01]  /*04c0*/  @!P0 STS [UR4+0x10], R8 ;  /* 0x00001008ff008988 */ /* 0x0005e20008000804 */
[----:B------:R-:W-:Y:S05]  /*04d0*/  @!P0 BRA `(.L_x_4) ;  /* 0x0000000000208947 */ /* 0x000fea0003800000 */
[----:B------:R-:W-:-:S04]  /*04e0*/  ISETP.GT.AND P0, PT, R5, R7, PT ;  /* 0x000000070500720c */ /* 0x000fc80003f04270 */
[----:B------:R-:W-:-:S13]  /*04f0*/  ISETP.LE.OR P2, PT, R4, R6, !P0 ;  /* 0x000000060400720c */ /* 0x000fda0004743670 */
[----:B-1----:R-:W-:-:S05]  /*0500*/  @!P2 IMAD.MOV.U32 R5, RZ, RZ, 0x3 ;  /* 0x00000003ff05a424 */ /* 0x002fca00078e00ff */
[----:B------:R3:W-:Y:S01]  /*0510*/  @!P2 STS [UR4+0x10], R5 ;  /* 0x00001005ff00a988 */ /* 0x0007e20008000804 */
[----:B------:R-:W-:Y:S05]  /*0520*/  @!P2 BRA `(.L_x_4) ;  /* 0x00000000000ca947 */ /* 0x000fea0003800000 */
[----:B------:R-:W-:-:S13]  /*0530*/  ISETP.GT.OR P0, PT, R4, R6, !P0 ;  /* 0x000000060400720c */ /* 0x000fda0004704670 */
[----:B------:R-:W-:-:S05]  /*0540*/  @!P0 IMAD.MOV.U32 R4, RZ, RZ, 0x4 ;  /* 0x00000004ff048424 */ /* 0x000fca00078e00ff */
[----:B------:R4:W-:Y:S02]  /*0550*/  @!P0 STS [UR4+0x10], R4 ;  /* 0x00001004ff008988 */ /* 0x0009e40008000804 */
.L_x_4:
[----:B------:R-:W-:Y:S05]  /*0560*/  BSYNC.RECONVERGENT B0 ;  /* 0x0000000000007941 */ /* 0x000fea0003800200 */
.L_x_3:
[----:B------:R-:W-:Y:S06]  /*0570*/  BAR.SYNC.DEFER_BLOCKING 0x0 ;  /* 0x0000000000007b1d */ /* 0x000fec0000010000 */
[----:B------:R-:W-:Y:S02]  /*0580*/  BSSY.RECONVERGENT B0, `(.L_x_5) ;  /* 0x000000e000007945 */ /* 0x000fe40003800200 */
[----:B------:R-:W-:Y:S06]  /*0590*/  BAR.SYNC.DEFER_BLOCKING 0x0 ;  /* 0x0000000000007b1d */ /* 0x000fec0000010000 */
[----:B------:R-:W-:Y:S05]  /*05a0*/  @P1 BRA `(.L_x_6) ;  /* 0x00000000002c1947 */ /* 0x000fea0003800000 */
[----:B------:R-:W2:Y:S01]  /*05b0*/  S2UR UR5, SR_CgaCtaId ;  /* 0x00000000000579c3 */ /* 0x000ea20000008800 */
[----:B------:R-:W-:Y:S01]  /*05c0*/  UMOV UR4, 0x400 ;  /* 0x0000040000047882 */ /* 0x000fe20000000000 */
[----:B01----:R-:W-:Y:S02]  /*05d0*/  IMAD.MOV.U32 R6, RZ, RZ, -0x2b5af000 ;  /* 0xd4a51000ff067424 */ /* 0x003fe400078e00ff */
[----:B------:R-:W-:Y:S02]  /*05e0*/  IMAD.MOV.U32 R7, RZ, RZ, 0xe8 ;  /* 0x000000e8ff077424 */ /* 0x000fe400078e00ff */
[----:B----4-:R-:W-:Y:S02]  /*05f0*/  IMAD.MOV.U32 R4, RZ, RZ, -0x1 ;  /* 0xffffffffff047424 */ /* 0x010fe400078e00ff */
[----:B---3--:R-:W-:Y:S01]  /*0600*/  IMAD.MOV.U32 R5, RZ, RZ, 0xa ;  /* 0x0000000aff057424 */ /* 0x008fe200078e00ff */
[----:B--2---:R-:W-:-:S09]  /*0610*/  ULEA UR4, UR5, UR4, 0x18 ;  /* 0x0000000405047291 */ /* 0x004fd2000f8ec0ff */
[----:B------:R0:W-:Y:S04]  /*0620*/  STS.64 [UR4+0x18], R6 ;  /* 0x00001806ff007988 */ /* 0x0001e80008000a04 */
[----:B------:R0:W-:Y:S04]  /*0630*/  STS [UR4+0x20], R4 ;  /* 0x00002004ff007988 */ /* 0x0001e80008000804 */
[----:B------:R0:W-:Y:S04]  /*0640*/  STS [UR4+0x24], R5 ;  /* 0x00002405ff007988 */ /* 0x0001e80008000804 */
[----:B------:R-:W-:Y:S01]  /*0650*/  STS [UR4+0x28], RZ ;  /* 0x000028ffff007988 */ /* 0x000fe20008000804 */
.L_x_6:
[----:B------:R-:W-:Y:S05]  /*0660*/  BSYNC.RECONVERGENT B0 ;  /* 0x0000000000007941 */ /* 0x000fea0003800200 */
.L_x_5:
[----:B------:R-:W1:Y:S08]  /*0670*/  S2UR UR4, SR_CgaCtaId ;  /* 0x00000000000479c3 */ /* 0x000e700000008800 */
[----:B------:R-:W-:Y:S01]  /*0680*/  BAR.SYNC.DEFER_BLOCKING 0x0 ;  /* 0x0000000000007b1d */ /* 0x000fe20000010000 */
[----:B0-2---:R-:W-:Y:S01]  /*0690*/  MOV R8, 0x400 ;  /* 0x0000040000087802 */ /* 0x005fe20000000f00 */
[----:B------:R-:W-:-:S04]  /*06a0*/  IMAD.MOV.U32 R11, RZ, RZ, 0x1 ;  /* 0x00000001ff0b7424 */ /* 0x000fc800078e00ff */
[----:B------:R-:W-:Y:S01]  /*06b0*/  BSSY.RECONVERGENT B0, `(.L_x_7) ;  /* 0x0000010000007945 */ /* 0x000fe20003800200 */
[----:B-1----:R-:W-:-:S04]  /*06c0*/  MOV R9, UR4 ;  /* 0x0000000400097c02 */ /* 0x002fc80008000f00 */
[----:B------:R-:W-:-:S05]  /*06d0*/  LEA R10, R9, R8, 0x18 ;  /* 0x00000008090a7211 */ /* 0x000fca00078ec0ff */
[----:B---34-:R-:W0:Y:S02]  /*06e0*/  LDS.128 R4, [R10] ;  /* 0x000000000a047984 */ /* 0x018e240000000c00 */
[----:B0----5:R-:W-:Y:S02]  /*06f0*/  ISETP.GT.AND P1, PT, R5, R2, PT ;  /* 0x000000020500720c */ /* 0x021fe40003f24270 */
[----:B------:R-:W-:Y:S02]  /*0700*/  ISETP.LE.AND P3, PT, R4, R3, PT ;  /* 0x000000030400720c */ /* 0x000fe40003f63270 */
[----:B------:R-:W-:-:S13]  /*0710*/  ISETP.NE.AND P2, PT, R6, R4, PT ;  /* 0x000000040600720c */ /* 0x000fda0003f45270 */
[----:B------:R-:W-:Y:S01]  /*0720*/  @!P2 ISETP.EQ.AND P0, PT, R3, R4, PT ;  /* 0x000000040300a20c */ /* 0x000fe20003f02270 */
[----:B------:R-:W-:-:S12]  /*0730*/  @!P1 BRA P3, `(.L_x_8) ;  /* 0x00000000001c9947 */ /* 0x000fd80001800000 */
[----:B------:R-:W-:Y:S01]  /*0740*/  ISETP.GT.AND P1, PT, R4, R3, !P1 ;  /* 0x000000030400720c */ /* 0x000fe20004f24270 */
[----:B------:R-:W-:-:S12]  /*0750*/  IMAD.MOV.U32 R11, RZ, RZ, 0x2 ;  /* 0x00000002ff0b7424 */ /* 0x000fd800078e00ff */
[----:B------:R-:W-:Y:S01]  /*0760*/  @!P1 IMAD.MOV.U32 R12, RZ, RZ, 0x4 ;  /* 0x00000004ff0c9424 */ /* 0x000fe200078e00ff */
[----:B------:R-:W-:Y:S02]  /*0770*/  @!P1 ISETP.GT.AND P4, PT, R5, R2, PT ;  /* 0x000000020500920c */ /* 0x000fe40003f84270 */
[----:B------:R-:W-:Y:S02]  /*0780*/  @!P1 ISETP.GT.AND P3, PT, R4, R3, PT ;  /* 0x000000030400920c */ /* 0x000fe40003f64270 */
[----:B------:R-:W-:-:S04]  /*0790*/  @!P1 SEL R12, R12, 0x3, !P4 ;  /* 0x000000030c0c9807 */ /* 0x000fc80006000000 */
[----:B------:R-:W-:-:S07]  /*07a0*/  @!P1 SEL R11, R12, 0x4, P3 ;  /* 0x000000040c0b9807 */ /* 0x000fce0001800000 */
.L_x_8:
[----:B------:R-:W-:Y:S05]  /*07b0*/  BSYNC.RECONVERGENT B0 ;  /* 0x0000000000007941 */ /* 0x000fea0003800200 */
.L_x_7:
[----:B------:R-:W-:Y:S05]  /*07c0*/  @!P2 BRA `(.L_x_9) ;  /* 0x000000000028a947 */ /* 0x000fea0003800000 */
[----:B------:R-:W-:-:S13]  /*07d0*/  ISETP.NE.AND P1, PT, R7, R5, PT ;  /* 0x000000050700720c */ /* 0x000fda0003f25270 */
[----:B------:R-:W-:Y:S01]  /*07e0*/  @!P1 ISETP.EQ.AND P0, PT, R2, R5, PT ;  /* 0x000000050200920c */ /* 0x000fe20003f02270 */
[----:B------:R-:W-:-:S12]  /*07f0*/  @!P1 BRA `(.L_x_9) ;  /* 0x00000000001c9947 */ /* 0x000fd80003800000 */
[--C-:B------:R-:W-:Y:S02]  /*0800*/  IMAD.IADD R13, R6, 0x1, -R4.reuse ;  /* 0x00000001060d7824 */ /* 0x100fe400078e0a04 */
[--C-:B------:R-:W-:Y:S02]  /*0810*/  IMAD.IADD R7, R7, 0x1, -R5.reuse ;  /* 0x0000000107077824 */ /* 0x100fe400078e0a05 */
[----:B------:R-:W-:Y:S02]  /*0820*/  IMAD.IADD R6, R2, 0x1, -R5 ;  /* 0x0000000102067824 */ /* 0x000fe400078e0a05 */
[----:B------:R-:W-:Y:S02]  /*0830*/  IMAD.IADD R12, R3, 0x1, -R4 ;  /* 0x00000001030c7824 */ /* 0x000fe400078e0a04 */
[----:B------:R-:W-:Y:S02]  /*0840*/  IMAD R6, R6, R13, RZ ;  /* 0x0000000d06067224 */ /* 0x000fe400078e02ff */
[----:B------:R-:W-:-:S05]  /*0850*/  IMAD R7, R7, R12, RZ ;  /* 0x0000000c07077224 */ /* 0x000fca00078e02ff */
[----:B------:R-:W-:-:S13]  /*0860*/  ISETP.EQ.AND P0, PT, R6, R7, PT ;  /* 0x000000070600720c */ /* 0x000fda0003f02270 */
.L_x_9:
[----:B------:R-:W0:Y:S01]  /*0870*/  LDCU.64 UR4, c[0x0][0x3b0] ;  /* 0x00007600ff0477ac */ /* 0x000e220008000a00 */
[----:B------:R-:W-:Y:S02]  /*0880*/  USHF.L.U32 UR11, UR10, 0x2, URZ ;  /* 0x000000020a0b7899 */ /* 0x000fe400080006ff */
[----:B------:R-:W-:Y:S02]  /*0890*/  USHF.R.U32.HI UR12, URZ, 0x1e, UR10 ;  /* 0x0000001eff0c7899 */ /* 0x000fe4000801160a */
[----:B0-----:R-:W-:-:S04]  /*08a0*/  UIADD3 UR4, UP0, UPT, UR11, UR4, URZ ;  /* 0x000000040b047290 */ /* 0x001fc8000ff1e0ff */
[----:B------:R-:W-:Y:S02]  /*08b0*/  UIADD3.X UR5, UPT, UPT, UR12, UR5, URZ, UP0, !UPT ;  /* 0x000000050c057290 */ /* 0x000fe400087fe4ff */
[----:B------:R-:W-:-:S04]  /*08c0*/  IMAD.U32 R6, RZ, RZ, UR4 ;  /* 0x00000004ff067e24 */ /* 0x000fc8000f8e00ff */
[----:B------:R-:W-:Y:S01]  /*08d0*/  IMAD.U32 R7, RZ, RZ, UR5 ;  /* 0x00000005ff077e24 */ /* 0x000fe2000f8e00ff */
[----:B------:R-:W-:Y:S06]  /*08e0*/  BAR.SYNC.DEFER_BLOCKING 0x0 ;  /* 0x0000000000007b1d */ /* 0x000fec0000010000 */
[----:B------:R-:W2:Y:S02]  /*08f0*/  LDG.E R6, desc[UR8][R6.64] ;  /* 0x0000000806067981 */ /* 0x000ea4000c1e1900 */
[----:B--2---:R-:W-:-:S13]  /*0900*/  ISETP.NE.AND P1, PT, R6, RZ, PT ;  /* 0x000000ff0600720c */ /* 0x004fda0003f25270 */
[----:B------:R-:W-:Y:S05]  /*0910*/  @P1 BRA `(.L_x_10) ;  /* 0x0000000000d01947 */ /* 0x000fea0003800000 */
[----:B------:R-:W0:Y:S02]  /*0920*/  LDC.64 R6, c[0x0][0x3b0] ;  /* 0x0000ec00ff067b82 */ /* 0x000e240000000a00 */
[----:B0-----:R-:W-:-:S06]  /*0930*/  IMAD.WIDE.U32 R6, R0, 0x4, R6 ;  /* 0x0000000400067825 */ /* 0x001fcc00078e0006 */
[----:B------:R-:W2:Y:S02]  /*0940*/  LDG.E R6, desc[UR8][R6.64] ;  /* 0x0000000806067981 */ /* 0x000ea4000c1e1900 */
[----:B--2---:R-:W-:-:S13]  /*0950*/  ISETP.NE.AND P1, PT, R6, RZ, PT ;  /* 0x000000ff0600720c */ /* 0x004fda0003f25270 */
[----:B------:R-:W-:Y:S05]  /*0960*/  @P1 BRA `(.L_x_10) ;  /* 0x0000000000bc1947 */ /* 0x000fea0003800000 */
[----:B------:R-:W0:Y:S01]  /*0970*/  LDS R6, [R10+0x10] ;  /* 0x000010000a067984 */ /* 0x000e220000000800 */
[----:B------:R-:W-:-:S04]  /*0980*/  ISETP.EQ.OR P0, PT, R0, UR10, !P0 ;  /* 0x0000000a00007c0c */ /* 0x000fc8000c702670 */
[----:B0-----:R-:W-:-:S13]  /*0990*/  ISETP.NE.OR P0, PT, R11, R6, P0 ;  /* 0x000000060b00720c */ /* 0x001fda0000705670 */
[----:B------:R-:W-:Y:S05]  /*09a0*/  @P0 BRA `(.L_x_10) ;  /* 0x0000000000ac0947 */ /* 0x000fea0003800000 */
[----:B------:R-:W-:Y:S01]  /*09b0*/  IMAD.IADD R3, R4, 0x1, -R3 ;  /* 0x0000000104037824 */ /* 0x000fe200078e0a03 */
[----:B------:R-:W-:Y:S01]  /*09c0*/  IADD3 R2, PT, PT, -R2, R5, RZ ;  /* 0x0000000502027210 */ /* 0x000fe20007ffe1ff */
[----:B------:R-:W-:Y:S01]  /*09d0*/  BSSY B0, `(.L_x_11) ;  /* 0x000000d000007945 */ /* 0x000fe20003800000 */
[----:B------:R-:W-:Y:S02]  /*09e0*/  IMAD.MOV.U32 R5, RZ, RZ, 0x1 ;  /* 0x00000001ff057424 */ /* 0x000fe400078e00ff */
[----:B------:R-:W-:Y:S01]  /*09f0*/  IABS R6, R2 ;  /* 0x0000000200067213 */ /* 0x000fe20000000000 */
[----:B------:R-:W-:Y:S01]  /*0a00*/  VIADD R2, R8, 0x28 ;  /* 0x0000002808027836 */ /* 0x000fe20000000000 */
[----:B------:R-:W-:-:S04]  /*0a10*/  IABS R3, R3 ;  /* 0x0000000300037213 */ /* 0x000fc80000000000 */
[----:B------:R-:W-:Y:S01]  /*0a20*/  LEA R2, R9, R2, 0x18 ;  /* 0x0000000209027211 */ /* 0x000fe200078ec0ff */
[----:B------:R-:W-:-:S05]  /*0a30*/  IMAD.IADD R6, R6, 0x1, R3 ;  /* 0x0000000106067824 */ /* 0x000fca00078e0203 */
[----:B------:R-:W-:-:S07]  /*0a40*/  SHF.R.S32.HI R7, RZ, 0x1f, R6 ;  /* 0x0000001fff077819 */ /* 0x000fce0000011406 */
.L_x_12:
[----:B------:R-:W-:Y:S01]  /*0a50*/  IMAD.MOV.U32 R4, RZ, RZ, RZ ;  /* 0x000000ffff047224 */ /* 0x000fe200078e00ff */
[----:B------:R-:W-:Y:S05]  /*0a60*/  YIELD ;  /* 0x0000000000007946 */ /* 0x000fea0003800000 */
[----:B------:R-:W0:Y:S02]  /*0a70*/  ATOMS.CAS R3, [R2], R4, R5 ;  /* 0x000000040203738d */ /* 0x000e240000000005 */
[----:B0-----:R-:W-:-:S13]  /*0a80*/  ISETP.NE.AND P0, PT, R3, RZ, PT ;  /* 0x000000ff0300720c */ /* 0x001fda0003f05270 */
[----:B------:R-:W-:Y:S05]  /*0a90*/  @P0 BRA `(.L_x_12) ;  /* 0xfffffffc00ec0947 */ /* 0x000fea000383ffff */
[----:B------:R-:W-:Y:S05]  /*0aa0*/  BSYNC B0 ;  /* 0x0000000000007941 */ /* 0x000fea0003800000 */
.L_x_11:
[----:B------:R-:W0:Y:S01]  /*0ab0*/  LDS.64 R10, [R10+0x18] ;  /* 0x000018000a0a7984 */ /* 0x000e220000000a00 */
[----:B------:R-:W-:Y:S01]  /*0ac0*/  BSSY.RECONVERGENT B0, `(.L_x_13) ;  /* 0x0000013000007945 */ /* 0x000fe20003800200 */
[----:B0-----:R-:W-:-:S04]  /*0ad0*/  ISETP.GT.U32.AND P0, PT, R10, R6, PT ;  /* 0x000000060a00720c */ /* 0x001fc80003f04070 */
[----:B------:R-:W-:-:S13]  /*0ae0*/  ISETP.GT.AND.EX P0, PT, R11, R7, PT, P0 ;  /* 0x000000070b00720c */ /* 0x000fda0003f04300 */
[----:B------:R-:W-:Y:S05]  /*0af0*/  @!P0 BRA `(.L_x_14) ;  /* 0x00000000003c8947 */ /* 0x000fea0003800000 */
[----:B------:R-:W-:Y:S01]  /*0b00*/  VIADD R2, R8, 0x18 ;  /* 0x0000001808027836 */ /* 0x000fe20000000000 */
[----:B------:R-:W-:Y:S04]  /*0b10*/  BSSY.RECONVERGENT B1, `(.L_x_15) ;  /* 0x0000008000017945 */ /* 0x000fe80003800200 */
[----:B------:R-:W-:-:S07]  /*0b20*/  LEA R9, R9, R2, 0x18 ;  /* 0x0000000209097211 */ /* 0x000fce00078ec0ff */
.L_x_17:
[----:B------:R-:W0:Y:S02]  /*0b30*/  LDS.64 R4, [R9] ;  /* 0x0000000009047984 */ /* 0x000e240000000a00 */
[----:B0-----:R-:W-:-:S04]  /*0b40*/  ISETP.GE.U32.AND P0, PT, R6, R4, PT ;  /* 0x000000040600720c */ /* 0x001fc80003f06070 */
[----:B------:R-:W-:-:S13]  /*0b50*/  ISETP.GE.AND.EX P0, PT, R7, R5, PT, P0 ;  /* 0x000000050700720c */ /* 0x000fda0003f06300 */
[----:B------:R-:W-:Y:S05]  /*0b60*/  @P0 BRA `(.L_x_16) ;  /* 0x0000000000080947 */ /* 0x000fea0003800000 */
[----:B------:R-:W0:Y:S02]  /*0b70*/  ATOMS.CAST.SPIN.64 P0, [R9], R4, R6 ;  /* 0x000000040900758d */ /* 0x000e240001800406 */
[----:B0-----:R-:W-:Y:S05]  /*0b80*/  @!P0 BRA `(.L_x_17) ;  /* 0xfffffffc00e88947 */ /* 0x001fea000383ffff */
.L_x_16:
[----:B------:R-:W-:Y:S05]  /*0b90*/  BSYNC.RECONVERGENT B1 ;  /* 0x0000000000017941 */ /* 0x000fea0003800200 */
.L_x_15:
[----:B------:R-:W0:Y:S01]  /*0ba0*/  S2UR UR4, SR_CgaCtaId ;  /* 0x00000000000479c3 */ /* 0x000e220000008800 */
[----:B------:R-:W-:Y:S02]  /*0bb0*/  VIADD R8, R8, 0x20 ;  /* 0x0000002008087836 */ /* 0x000fe40000000000 */
[----:B0-----:R-:W-:-:S05]  /*0bc0*/  IMAD.U32 R9, RZ, RZ, UR4 ;  /* 0x00000004ff097e24 */ /* 0x001fca000f8e00ff */
[----:B------:R-:W-:-:S05]  /*0bd0*/  LEA R3, R9, R8, 0x18 ;  /* 0x0000000809037211 */ /* 0x000fca00078ec0ff */
[----:B------:R0:W-:Y:S02]  /*0be0*/  ATOMS.EXCH RZ, [R3], R0 ;  /* 0x0000000003ff738c */ /* 0x0001e40004000000 */
.L_x_14:
[----:B------:R-:W-:Y:S05]  /*0bf0*/  BSYNC.RECONVERGENT B0 ;  /* 0x0000000000007941 */ /* 0x000fea0003800200 */
.L_x_13:
[----:B------:R-:W-:-:S05]  /*0c00*/  MOV R10, 0x400 ;  /* 0x00000400000a7802 */ /* 0x000fca0000000f00 */
[----:B------:R-:W-:Y:S01]  /*0c10*/  VIADD R2, R10, 0x28 ;  /* 0x000000280a027836 */ /* 0x000fe20000000000 */
[----:B------:R-:W-:-:S04]  /*0c20*/  LEA R10, R9, R10, 0x18 ;  /* 0x0000000a090a7211 */ /* 0x000fc800078ec0ff */
[----:B------:R-:W-:-:S05]  /*0c30*/  LEA R2, R9, R2, 0x18 ;  /* 0x0000000209027211 */ /* 0x000fca00078ec0ff */
[----:B------:R1:W-:Y:S04]  /*0c40*/  ATOMS.EXCH RZ, [R2], RZ ;  /* 0x000000ff02ff738c */ /* 0x0003e80004000000 */
[----:B------:R1:W-:Y:S02]  /*0c50*/  STS [R10+0x24], RZ ;  /* 0x000024ff0a007388 */ /* 0x0003e40000000800 */
.L_x_10:
[----:B------:R-:W-:Y:S05]  /*0c60*/  WARPSYNC.ALL ;  /* 0x0000000000007948 */ /* 0x000fea0003800000 */
[----:B------:R-:W-:Y:S06]  /*0c70*/  BAR.SYNC.DEFER_BLOCKING 0x0 ;  /* 0x0000000000007b1d */ /* 0x000fec0000010000 */
[----:B------:R-:W-:Y:S01]  /*0c80*/  BSSY.RECONVERGENT B0, `(.L_x_18) ;  /* 0x0000014000007945 */ /* 0x000fe20003800200 */
[----:B------:R-:W2:Y:S02]  /*0c90*/  LDS R5, [R10+0x20] ;  /* 0x000020000a057984 */ /* 0x000ea40000000800 */
[----:B--2---:R-:W-:-:S04]  /*0ca0*/  ISETP.NE.AND P0, PT, R5, -0x1, PT ;  /* 0xffffffff0500780c */ /* 0x004fc80003f05270 */
[----:B------:R-:W-:-:S13]  /*0cb0*/  ISETP.NE.OR P0, PT, R0, RZ, !P0 ;  /* 0x000000ff0000720c */ /* 0x000fda0004705670 */
[----:B------:R-:W-:Y:S05]  /*0cc0*/  @P0 BRA `(.L_x_19) ;  /* 0x00000000003c0947 */ /* 0x000fea0003800000 */
[----:B0-----:R-:W0:Y:S01]  /*0cd0*/  S2R R0, SR_LANEID ;  /* 0x0000000000007919 */ /* 0x001e220000000000 */
[----:B------:R-:W2:Y:S01]  /*0ce0*/  LDCU.64 UR6, c[0x0][0x390] ;  /* 0x00007200ff0677ac */ /* 0x000ea20008000a00 */
[----:B-1----:R-:W1:Y:S01]  /*0cf0*/  LDC.64 R2, c[0x0][0x398] ;  /* 0x0000e600ff027b82 */ /* 0x002e620000000a00 */
[----:B------:R-:W-:Y:S02]  /*0d00*/  VOTEU.ANY UR4, UPT, PT ;  /* 0x0000000000047886 */ /* 0x000fe400038e0100 */
[----:B------:R-:W3:Y:S01]  /*0d10*/  POPC R7, UR4 ;  /* 0x0000000400077d09 */ /* 0x000ee20008000000 */
[----:B------:R-:W-:Y:S02]  /*0d20*/  UFLO.U32 UR4, UR4 ;  /* 0x00000004000472bd */ /* 0x000fe400080e0000 */
[----:B--2---:R-:W-:Y:S01]  /*0d30*/  UIADD3 UR5, UP0, UPT, UR11, UR6, URZ ;  /* 0x000000060b057290 */ /* 0x004fe2000ff1e0ff */
[----:B---3--:R-:W-:-:S05]  /*0d40*/  IADD3 R9, PT, PT, -R7, RZ, RZ ;  /* 0x000000ff07097210 */ /* 0x008fca0007ffe1ff */
[----:B------:R-:W-:Y:S02]  /*0d50*/  IMAD.U32 R4, RZ, RZ, UR5 ;  /* 0x00000005ff047e24 */ /* 0x000fe4000f8e00ff */
[----:B-1----:R-:W-:Y:S01]  /*0d60*/  IMAD.WIDE R2, R5, 0x4, R2 ;  /* 0x0000000405027825 */ /* 0x002fe200078e0202 */
[----:B0-----:R-:W-:Y:S01]  /*0d70*/  ISETP.EQ.U32.AND P0, PT, R0, UR4, PT ;  /* 0x0000000400007c0c */ /* 0x001fe2000bf02070 */
[----:B------:R-:W-:-:S06]  /*0d80*/  UIADD3.X UR4, UPT, UPT, UR12, UR7, URZ, UP0, !UPT ;  /* 0x000000070c047290 */ /* 0x000fcc00087fe4ff */
[----:B------:R-:W-:-:S06]  /*0d90*/  IMAD.U32 R5, RZ, RZ, UR4 ;  /* 0x00000004ff057e24 */ /* 0x000fcc000f8e00ff */
[----:B------:R2:W-:Y:S04]  /*0da0*/  @P0 REDG.E.ADD.STRONG.GPU desc[UR8][R2.64], R9 ;  /* 0x000000090200098e */ /* 0x0005e8000c12e108 */
[----:B------:R2:W-:Y:S02]  /*0db0*/  @P0 REDG.E.ADD.STRONG.GPU desc[UR8][R4.64], R7 ;  /* 0x000000070400098e */ /* 0x0005e4000c12e108 */
.L_x_19:
[----:B------:R-:W-:Y:S05]  /*0dc0*/  BSYNC.RECONVERGENT B0 ;  /* 0x0000000000007941 */ /* 0x000fea0003800200 */
.L_x_18:
[----:B------:R-:W-:Y:S06]  /*0dd0*/  BAR.SYNC.DEFER_BLOCKING 0x0 ;  /* 0x0000000000007b1d */ /* 0x000fec0000010000 */
[----:B------:R-:W-:Y:S05]  /*0de0*/  EXIT ;  /* 0x000000000000794d */ /* 0x000fea0003800000 */
        .weak           $__internal_0_$__cuda_sm20_rem_s64
        .type           $__internal_0_$__cuda_sm20_rem_s64,@function
        .size           $__internal_0_$__cuda_sm20_rem_s64,(.L_x_21 - $__internal_0_$__cuda_sm20_rem_s64)
$__internal_0_$__cuda_sm20_rem_s64:
[----:B------:R-:W0:Y:S01]  /*0df0*/  LDC R4, c[0x0][0x3a0] ;  /* 0x0000e800ff047b82 */ /* 0x000e220000000800 */
[----:B------:R-:W-:Y:S02]  /*0e00*/  ISETP.LE.AND P0, PT, RZ, UR4, PT ;  /* 0x00000004ff007c0c */ /* 0x000fe4000bf03270 */
[----:B0-----:R-:W-:-:S04]  /*0e10*/  IADD3 R3, P1, PT, RZ, -R4, RZ ;  /* 0x80000004ff037210 */ /* 0x001fc80007f3e0ff */
[----:B------:R-:W-:Y:S01]  /*0e20*/  SEL R2, R3, R4, !P0 ;  /* 0x0000000403027207 */ /* 0x000fe20004000000 */
[----:B------:R-:W-:-:S05]  /*0e30*/  IMAD.X R7, RZ, RZ, ~UR4, P1 ;  /* 0x80000004ff077e24 */ /* 0x000fca00088e06ff */
[----:B------:R-:W-:-:S04]  /*0e40*/  SEL R3, R7, UR4, !P0 ;  /* 0x0000000407037c07 */ /* 0x000fc8000c000000 */
[----:B------:R-:W0:Y:S08]  /*0e50*/  I2F.U64.RP R7, R2 ;  /* 0x0000000200077312 */ /* 0x000e300000309000 */
[----:B0-----:R-:W0:Y:S02]  /*0e60*/  MUFU.RCP R7, R7 ;  /* 0x0000000700077308 */ /* 0x001e240000001000 */
[----:B0-----:R-:W-:-:S06]  /*0e70*/  VIADD R8, R7, 0x1ffffffe ;  /* 0x1ffffffe07087836 */ /* 0x001fcc0000000000 */
[----:B------:R-:W0:Y:S02]  /*0e80*/  F2I.U64.TRUNC R8, R8 ;  /* 0x0000000800087311 */ /* 0x000e24000020d800 */
[----:B0-----:R-:W-:-:S04]  /*0e90*/  IMAD.WIDE.U32 R10, R8, R2, RZ ;  /* 0x00000002080a7225 */ /* 0x001fc800078e00ff */
[----:B------:R-:W-:Y:S01]  /*0ea0*/  IMAD R11, R8, R3, R11 ;  /* 0x00000003080b7224 */ /* 0x000fe200078e020b */
[----:B------:R-:W-:-:S03]  /*0eb0*/  IADD3 R13, P0, PT, RZ, -R10, RZ ;  /* 0x8000000aff0d7210 */ /* 0x000fc60007f1e0ff */
[----:B------:R-:W-:Y:S02]  /*0ec0*/  IMAD R11, R9, R2, R11 ;  /* 0x00000002090b7224 */ /* 0x000fe400078e020b */
[----:B------:R-:W-:-:S04]  /*0ed0*/  IMAD.HI.U32 R10, R8, R13, RZ ;  /* 0x0000000d080a7227 */ /* 0x000fc800078e00ff */
[----:B------:R-:W-:Y:S02]  /*0ee0*/  IMAD.X R15, RZ, RZ, ~R11, P0 ;  /* 0x000000ffff0f7224 */ /* 0x000fe400000e0e0b */
[----:B------:R-:W-:Y:S02]  /*0ef0*/  IMAD.MOV.U32 R11, RZ, RZ, R8 ;  /* 0x000000ffff0b7224 */ /* 0x000fe400078e0008 */
[-C--:B------:R-:W-:Y:S02]  /*0f00*/  IMAD R17, R9, R15.reuse, RZ ;  /* 0x0000000f09117224 */ /* 0x080fe400078e02ff */
[----:B------:R-:W-:-:S04]  /*0f10*/  IMAD.WIDE.U32 R10, P0, R8, R15, R10 ;  /* 0x0000000f080a7225 */ /* 0x000fc8000780000a */
[----:B------:R-:W-:-:S04]  /*0f20*/  IMAD.HI.U32 R7, R9, R15, RZ ;  /* 0x0000000f09077227 */ /* 0x000fc800078e00ff */
[----:B------:R-:W-:-:S04]  /*0f30*/  IMAD.HI.U32 R10, P1, R9, R13, R10 ;  /* 0x0000000d090a7227 */ /* 0x000fc8000782000a */
[----:B------:R-:W-:Y:S01]  /*0f40*/  IMAD.X R7, R7, 0x1, R9, P0 ;  /* 0x0000000107077824 */ /* 0x000fe200000e0609 */
[----:B------:R-:W-:-:S04]  /*0f50*/  IADD3 R11, P2, PT, R17, R10, RZ ;  /* 0x0000000a110b7210 */ /* 0x000fc80007f5e0ff */
[----:B------:R-:W-:Y:S01]  /*0f60*/  IADD3.X R7, PT, PT, RZ, RZ, R7, P2, P1 ;  /* 0x000000ffff077210 */ /* 0x000fe200017e2407 */
[----:B------:R-:W-:Y:S01]  /*0f70*/  IMAD.WIDE.U32 R8, R11, R2, RZ ;  /* 0x000000020b087225 */ /* 0x000fe200078e00ff */
[----:B------:R-:W-:-:S03]  /*0f80*/  ISETP.GE.AND P1, PT, R5, RZ, PT ;  /* 0x000000ff0500720c */ /* 0x000fc60003f26270 */
[----:B------:R-:W-:Y:S01]  /*0f90*/  IMAD R9, R11, R3, R9 ;  /* 0x000000030b097224 */ /* 0x000fe200078e0209 */
[----:B------:R-:W-:-:S03]  /*0fa0*/  IADD3 R13, P0, PT, RZ, -R8, RZ ;  /* 0x80000008ff0d7210 */ /* 0x000fc60007f1e0ff */
[----:B------:R-:W-:Y:S02]  /*0fb0*/  IMAD R9, R7, R2, R9 ;  /* 0x0000000207097224 */ /* 0x000fe400078e0209 */
[----:B------:R-:W-:-:S04]  /*0fc0*/  IMAD.HI.U32 R10, R11, R13, RZ ;  /* 0x0000000d0b0a7227 */ /* 0x000fc800078e00ff */
[----:B------:R-:W-:Y:S01]  /*0fd0*/  IMAD.X R8, RZ, RZ, ~R9, P0 ;  /* 0x000000ffff087224 */ /* 0x000fe200000e0e09 */
[----:B------:R-:W-:-:S03]  /*0fe0*/  IADD3 R9, P4, PT, RZ, -R0, RZ ;  /* 0x80000000ff097210 */ /* 0x000fc60007f9e0ff */
[----:B------:R-:W-:-:S04]  /*0ff0*/  IMAD.WIDE.U32 R10, P0, R11, R8, R10 ;  /* 0x000000080b0a7225 */ /* 0x000fc8000780000a */
[C---:B------:R-:W-:Y:S02]  /*1000*/  IMAD R12, R7.reuse, R8, RZ ;  /* 0x00000008070c7224 */ /* 0x040fe400078e02ff */
[----:B------:R-:W-:Y:S01]  /*1010*/  IMAD.HI.U32 R11, P2, R7, R13, R10 ;  /* 0x0000000d070b7227 */ /* 0x000fe2000784000a */
[----:B------:R-:W-:-:S03]  /*1020*/  SEL R10, R9, R0, !P1 ;  /* 0x00000000090a7207 */ /* 0x000fc60004800000 */
[----:B------:R-:W-:Y:S01]  /*1030*/  IMAD.HI.U32 R8, R7, R8, RZ ;  /* 0x0000000807087227 */ /* 0x000fe200078e00ff */
[----:B------:R-:W-:-:S03]  /*1040*/  IADD3 R11, P3, PT, R12, R11, RZ ;  /* 0x0000000b0c0b7210 */ /* 0x000fc60007f7e0ff */
[----:B------:R-:W-:Y:S01]  /*1050*/  IMAD.X R12, RZ, RZ, ~R5, P4 ;  /* 0x000000ffff0c7224 */ /* 0x000fe200020e0e05 */
[----:B------:R-:W-:Y:S01]  /*1060*/  IADD3.X R7, PT, PT, R8, R7, RZ, P0, !PT ;  /* 0x0000000708077210 */ /* 0x000fe200007fe4ff */
[----:B------:R-:W-:-:S03]  /*1070*/  IMAD.HI.U32 R8, R11, R10, RZ ;  /* 0x0000000a0b087227 */ /* 0x000fc600078e00ff */
[----:B------:R-:W-:Y:S01]  /*1080*/  SEL R12, R12, R5, !P1 ;  /* 0x000000050c0c7207 */ /* 0x000fe20004800000 */
[----:B------:R-:W-:Y:S01]  /*1090*/  IMAD.MOV.U32 R9, RZ, RZ, RZ ;  /* 0x000000ffff097224 */ /* 0x000fe200078e00ff */
[----:B------:R-:W-:-:S03]  /*10a0*/  IADD3.X R7, PT, PT, RZ, RZ, R7, P3, P2 ;  /* 0x000000ffff077210 */ /* 0x000fc60001fe4407 */
[----:B------:R-:W-:-:S04]  /*10b0*/  IMAD.WIDE.U32 R8, R11, R12, R8 ;  /* 0x0000000c0b087225 */ /* 0x000fc800078e0008 */
[C---:B------:R-:W-:Y:S02]  /*10c0*/  IMAD R14, R7.reuse, R12, RZ ;  /* 0x0000000c070e7224 */ /* 0x040fe400078e02ff */
[----:B------:R-:W-:-:S04]  /*10d0*/  IMAD.HI.U32 R5, P0, R7, R10, R8 ;  /* 0x0000000a07057227 */ /* 0x000fc80007800008 */
[----:B------:R-:W-:Y:S01]  /*10e0*/  IMAD.HI.U32 R0, R7, R12, RZ ;  /* 0x0000000c07007227 */ /* 0x000fe200078e00ff */
[----:B------:R-:W-:-:S03]  /*10f0*/  IADD3 R5, P2, PT, R14, R5, RZ ;  /* 0x000000050e057210 */ /* 0x000fc60007f5e0ff */
[----:B------:R-:W-:Y:S02]  /*1100*/  IMAD.X R0, RZ, RZ, R0, P0 ;  /* 0x000000ffff007224 */ /* 0x000fe400000e0600 */
[----:B------:R-:W-:-:S04]  /*1110*/  IMAD.WIDE.U32 R8, R5, R2, RZ ;  /* 0x0000000205087225 */ /* 0x000fc800078e00ff */
[----:B------:R-:W-:Y:S01]  /*1120*/  IMAD.X R7, RZ, RZ, R0, P2 ;  /* 0x000000ffff077224 */ /* 0x000fe200010e0600 */
[----:B------:R-:W-:Y:S01]  /*1130*/  IADD3 R11, P2, PT, -R8, R10, RZ ;  /* 0x0000000a080b7210 */ /* 0x000fe20007f5e1ff */
[----:B------:R-:W-:-:S03]  /*1140*/  IMAD R5, R5, R3, R9 ;  /* 0x0000000305057224 */ /* 0x000fc600078e0209 */
[-C--:B------:R-:W-:Y:S01]  /*1150*/  ISETP.GE.U32.AND P0, PT, R11, R2.reuse, PT ;  /* 0x000000020b00720c */ /* 0x080fe20003f06070 */
[----:B------:R-:W-:-:S04]  /*1160*/  IMAD R5, R7, R2, R5 ;  /* 0x0000000207057224 */ /* 0x000fc800078e0205 */
[----:B------:R-:W-:Y:S01]  /*1170*/  IMAD.X R5, R12, 0x1, ~R5, P2 ;  /* 0x000000010c057824 */ /* 0x000fe200010e0e05 */
[----:B------:R-:W-:-:S04]  /*1180*/  IADD3 R7, P2, PT, R11, -R2, RZ ;  /* 0x800000020b077210 */ /* 0x000fc80007f5e0ff */
[C---:B------:R-:W-:Y:S01]  /*1190*/  ISETP.GE.U32.AND.EX P0, PT, R5.reuse, R3, PT, P0 ;  /* 0x000000030500720c */ /* 0x040fe20003f06100 */
[----:B------:R-:W-:-:S03]  /*11a0*/  IMAD.X R9, R5, 0x1, ~R3, P2 ;  /* 0x0000000105097824 */ /* 0x000fc600010e0e03 */
[----:B------:R-:W-:Y:S02]  /*11b0*/  SEL R7, R7, R11, P0 ;  /* 0x0000000b07077207 */ /* 0x000fe40000000000 */
[----:B------:R-:W-:Y:S02]  /*11c0*/  SEL R9, R9, R5, P0 ;  /* 0x0000000509097207 */ /* 0x000fe40000000000 */
[CC--:B------:R-:W-:Y:S02]  /*11d0*/  ISETP.GE.U32.AND P0, PT, R7.reuse, R2.reuse, PT ;  /* 0x000000020700720c */ /* 0x0c0fe40003f06070 */
[----:B------:R-:W-:Y:S02]  /*11e0*/  IADD3 R0, P2, PT, R7, -R2, RZ ;  /* 0x8000000207007210 */ /* 0x000fe40007f5e0ff */
[----:B------:R-:W-:-:S03]  /*11f0*/  ISETP.GE.U32.AND.EX P0, PT, R9, R3, PT, P0 ;  /* 0x000000030900720c */ /* 0x000fc60003f06100 */
[----:B------:R-:W-:Y:S01]  /*1200*/  IMAD.X R5, R9, 0x1, ~R3, P2 ;  /* 0x0000000109057824 */ /* 0x000fe200010e0e03 */
[----:B------:R-:W-:Y:S01]  /*1210*/  SEL R0, R0, R7, P0 ;  /* 0x0000000700007207 */ /* 0x000fe20000000000 */
[----:B------:R-:W-:-:S03]  /*1220*/  IMAD.MOV.U32 R7, RZ, RZ, 0x0 ;  /* 0x00000000ff077424 */ /* 0x000fc600078e00ff */
[----:B------:R-:W-:Y:S02]  /*1230*/  SEL R5, R5, R9, P0 ;  /* 0x0000000905057207 */ /* 0x000fe40000000000 */
[-C--:B------:R-:W-:Y:S02]  /*1240*/  IADD3 R3, P2, PT, RZ, -R0.reuse, RZ ;  /* 0x80000000ff037210 */ /* 0x080fe40007f5e0ff */
[----:B------:R-:W-:Y:S02]  /*1250*/  ISETP.NE.U32.AND P0, PT, R4, RZ, PT ;  /* 0x000000ff0400720c */ /* 0x000fe40003f05070 */
[----:B------:R-:W-:Y:S01]  /*1260*/  SEL R4, R3, R0, !P1 ;  /* 0x0000000003047207 */ /* 0x000fe20004800000 */
[----:B------:R-:W-:Y:S01]  /*1270*/  IMAD.X R2, RZ, RZ, ~R5, P2 ;  /* 0x000000ffff027224 */ /* 0x000fe200010e0e05 */
[----:B------:R-:W-:-:S04]  /*1280*/  ISETP.NE.AND.EX P0, PT, RZ, UR4, PT, P0 ;  /* 0x00000004ff007c0c */ /* 0x000fc8000bf05300 */
[----:B------:R-:W-:Y:S02]  /*1290*/  SEL R5, R2, R5, !P1 ;  /* 0x0000000502057207 */ /* 0x000fe40004800000 */
[----:B------:R-:W-:Y:S02]  /*12a0*/  SEL R4, R4, 0xffffffff, P0 ;  /* 0xffffffff04047807 */ /* 0x000fe40000000000 */
[----:B------:R-:W-:Y:S01]  /*12b0*/  SEL R5, R5, 0xffffffff, P0 ;  /* 0xffffffff05057807 */ /* 0x000fe20000000000 */
[----:B------:R-:W-:Y:S06]  /*12c0*/  RET.REL.NODEC R6 `(_Z21tankInteractionKernelPiS_S_S_ixS_) ;  /* 0xffffffec064c7950 */ /* 0x000fec0003c3ffff */
.L_x_20:
        /* <DEDUP_REMOVED lines=11> */
.L_x_21:


//--------------------- .nv.shared.reserved.0     --------------------------
	.section	.nv.shared.reserved.0,"aw",@nobits
	.weak		__nv_reservedSMEM_offset_0_alias
	.size		__nv_reservedSMEM_offset_0_alias, 0, 64
	.other		__nv_reservedSMEM_offset_0_alias,@"STO_CUDA_RESERVED_SHARED STV_DEFAULT"
__nv_reservedSMEM_offset_0_alias:
	.zero		0
	.zero		64


//--------------------- .nv.shared._Z21tankInteractionKernelPiS_S_S_ixS_ --------------------------
	.section	.nv.shared._Z21tankInteractionKernelPiS_S_S_ixS_,"aw",@nobits
	.sectionflags	@""
	.align	8
.nv.shared._Z21tankInteractionKernelPiS_S_S_ixS_:
	.zero		1068


//--------------------- .nv.constant0._Z13TankDestroyedPiS_S_ --------------------------
	.section	.nv.constant0._Z13TankDestroyedPiS_S_,"a",@progbits
	.sectionflags	@""
	.align	4
.nv.constant0._Z13TankDestroyedPiS_S_:
	.zero		920


//--------------------- .nv.constant0._Z21tankInteractionKernelPiS_S_S_ixS_ --------------------------
	.section	.nv.constant0._Z21tankInteractionKernelPiS_S_S_ixS_,"a",@progbits
	.sectionflags	@""
	.align	4
.nv.constant0._Z21tankInteractionKernelPiS_S_S_ixS_:
	.zero		952


//--------------------- SYMBOLS --------------------------

	.type		.nv.reservedSmem.offset0,@object
	.size		.nv.reservedSmem.offset0,0x4
	.type		.nv.reservedSmem.cap,@object
	.size		.nv.reservedSmem.cap,0x4
